//
// Generated by NVIDIA NVVM Compiler
//
// Compiler Build ID: CL-36424714
// Cuda compilation tools, release 13.0, V13.0.88
// Based on NVVM 20.0.0
//

.version 9.0
.target sm_100
.address_size 64

	// .globl	_Z19vectorAdditionInGPUPKdS0_Pdi

.visible .entry _Z19vectorAdditionInGPUPKdS0_Pdi(
	.param .u64 .ptr .align 1 _Z19vectorAdditionInGPUPKdS0_Pdi_param_0,
	.param .u64 .ptr .align 1 _Z19vectorAdditionInGPUPKdS0_Pdi_param_1,
	.param .u64 .ptr .align 1 _Z19vectorAdditionInGPUPKdS0_Pdi_param_2,
	.param .u32 _Z19vectorAdditionInGPUPKdS0_Pdi_param_3
)
{
	.reg .pred 	%p<7>;
	.reg .b32 	%r<30>;
	.reg .b64 	%rd<18>;
	.reg .b64 	%fd<16>;

	ld.param.u64 	%rd7, [_Z19vectorAdditionInGPUPKdS0_Pdi_param_0];
	ld.param.u64 	%rd8, [_Z19vectorAdditionInGPUPKdS0_Pdi_param_1];
	ld.param.u64 	%rd9, [_Z19vectorAdditionInGPUPKdS0_Pdi_param_2];
	ld.param.u32 	%r11, [_Z19vectorAdditionInGPUPKdS0_Pdi_param_3];
	cvta.to.global.u64 	%rd1, %rd9;
	cvta.to.global.u64 	%rd2, %rd8;
	cvta.to.global.u64 	%rd3, %rd7;
	mov.u32 	%r12, %ctaid.x;
	mov.u32 	%r13, %tid.x;
	add.s32 	%r28, %r12, %r13;
	setp.ge.s32 	%p1, %r28, %r11;
	@%p1 bra 	$L__BB0_7;
	add.s32 	%r14, %r28, 6656;
	max.s32 	%r15, %r11, %r14;
	sub.s32 	%r16, %r15, %r28;
	add.s32 	%r17, %r16, -6656;
	setp.ne.s32 	%p2, %r17, 0;
	selp.u32 	%r18, 1, 0, %p2;
	selp.s32 	%r19, -1, 0, %p2;
	add.s32 	%r20, %r17, %r19;
	mul.hi.u32 	%r21, %r20, 1321528399;
	shr.u32 	%r22, %r21, 11;
	add.s32 	%r2, %r22, %r18;
	and.b32  	%r23, %r2, 3;
	setp.eq.s32 	%p3, %r23, 3;
	@%p3 bra 	$L__BB0_4;
	add.s32 	%r24, %r2, 1;
	and.b32  	%r25, %r24, 3;
	neg.s32 	%r26, %r25;
$L__BB0_3:
	.pragma "nounroll";
	mul.wide.s32 	%rd10, %r28, 8;
	add.s64 	%rd11, %rd1, %rd10;
	add.s64 	%rd12, %rd2, %rd10;
	add.s64 	%rd13, %rd3, %rd10;
	ld.global.f64 	%fd1, [%rd13];
	ld.global.f64 	%fd2, [%rd12];
	add.f64 	%fd3, %fd1, %fd2;
	st.global.f64 	[%rd11], %fd3;
	add.s32 	%r28, %r28, 6656;
	add.s32 	%r26, %r26, 1;
	setp.ne.s32 	%p4, %r26, 0;
	@%p4 bra 	$L__BB0_3;
$L__BB0_4:
	setp.lt.u32 	%p5, %r2, 3;
	@%p5 bra 	$L__BB0_7;
	add.s64 	%rd4, %rd3, 106496;
	add.s64 	%rd5, %rd2, 106496;
	add.s64 	%rd6, %rd1, 106496;
$L__BB0_6:
	mul.wide.s32 	%rd14, %r28, 8;
	add.s64 	%rd15, %rd4, %rd14;
	add.s64 	%rd16, %rd5, %rd14;
	add.s64 	%rd17, %rd6, %rd14;
	ld.global.f64 	%fd4, [%rd15+-106496];
	ld.global.f64 	%fd5, [%rd16+-106496];
	add.f64 	%fd6, %fd4, %fd5;
	st.global.f64 	[%rd17+-106496], %fd6;
	ld.global.f64 	%fd7, [%rd15+-53248];
	ld.global.f64 	%fd8, [%rd16+-53248];
	add.f64 	%fd9, %fd7, %fd8;
	st.global.f64 	[%rd17+-53248], %fd9;
	ld.global.f64 	%fd10, [%rd15];
	ld.global.f64 	%fd11, [%rd16];
	add.f64 	%fd12, %fd10, %fd11;
	st.global.f64 	[%rd17], %fd12;
	ld.global.f64 	%fd13, [%rd15+53248];
	ld.global.f64 	%fd14, [%rd16+53248];
	add.f64 	%fd15, %fd13, %fd14;
	st.global.f64 	[%rd17+53248], %fd15;
	add.s32 	%r28, %r28, 26624;
	setp.lt.s32 	%p6, %r28, %r11;
	@%p6 bra 	$L__BB0_6;
$L__BB0_7:
	ret;

}


// ===== COMPILED SASS (sm_100) =====

	.target	sm_100

	.elftype	@"ET_EXEC"


//--------------------- .note.nv.tkinfo           --------------------------
	.section	.note.nv.tkinfo,"",@"SHT_NOTE"
	.sectionflags	@"SHF_NOTE_NV_TKINFO"
	.tkinfo
        /*0018*/ 	.word	0x00000002
        /*0030*/ 	.string	""
        /*0030*/ 	.string	"ptxas"
        /*0030*/ 	.string	"Cuda compilation tools, release 13.0, V13.0.88"
        /*0030*/ 	.string	"Build cuda_13.0.r13.0/compiler.36424714_0"
        /*0030*/ 	.string	"-arch sm_100 -m 64 "



//--------------------- .note.nv.cuinfo           --------------------------
	.section	.note.nv.cuinfo,"",@"SHT_NOTE"
	.sectionflags	@"SHF_NOTE_NV_CUINFO"
        /*0018*/ 	.short	0x0002
        /*001a*/ 	.short	0x0064
        /*001c*/ 	.short	0x0082
	.zero		2


//--------------------- .nv.info                  --------------------------
	.section	.nv.info,"",@"SHT_CUDA_INFO"
	.align	4


	//----- nvinfo : EIATTR_REGCOUNT
	.align		4
        /*0000*/ 	.byte	0x04, 0x2f
        /*0002*/ 	.short	(.L_1 - .L_0)
	.align		4
.L_0:
        /*0004*/ 	.word	index@(_Z19vectorAdditionInGPUPKdS0_Pdi)
        /*0008*/ 	.word	0x00000016


	//----- nvinfo : EIATTR_FRAME_SIZE
	.align		4
.L_1:
        /*000c*/ 	.byte	0x04, 0x11
        /*000e*/ 	.short	(.L_3 - .L_2)
	.align		4
.L_2:
        /*0010*/ 	.word	index@(_Z19vectorAdditionInGPUPKdS0_Pdi)
        /*0014*/ 	.word	0x00000000


	//----- nvinfo : EIATTR_MIN_STACK_SIZE
	.align		4
.L_3:
        /*0018*/ 	.byte	0x04, 0x12
        /*001a*/ 	.short	(.L_5 - .L_4)
	.align		4
.L_4:
        /*001c*/ 	.word	index@(_Z19vectorAdditionInGPUPKdS0_Pdi)
        /*0020*/ 	.word	0x00000000
.L_5:


//--------------------- .nv.compat                --------------------------
	.section	.nv.compat,"",@"SHT_CUDA_COMPAT_INFO"
	.align	4
        /*0000*/ 	.byte	0x02, 0x09, 0x00, 0x00, 0x02, 0x02, 0x01, 0x00, 0x02, 0x05, 0x05, 0x00, 0x03, 0x07, 0x01, 0x01
        /*0010*/ 	.byte	0x02, 0x03, 0x00, 0x00, 0x02, 0x06, 0x01, 0x00, 0x04, 0x0b, 0x08, 0x00, 0x01, 0x00, 0x00, 0x00
        /*0020*/ 	.byte	0x00, 0x00, 0x00, 0x00


//--------------------- .nv.info._Z19vectorAdditionInGPUPKdS0_Pdi --------------------------
	.section	.nv.info._Z19vectorAdditionInGPUPKdS0_Pdi,"",@"SHT_CUDA_INFO"
	.sectionflags	@""
	.align	4


	//----- nvinfo : EIATTR_CUDA_API_VERSION
	.align		4
        /*0000*/ 	.byte	0x04, 0x37
        /*0002*/ 	.short	(.L_7 - .L_6)
.L_6:
        /*0004*/ 	.word	0x00000082


	//----- nvinfo : EIATTR_KPARAM_INFO
	.align		4
.L_7:
        /*0008*/ 	.byte	0x04, 0x17
        /*000a*/ 	.short	(.L_9 - .L_8)
.L_8:
        /*000c*/ 	.word	0x00000000
        /*0010*/ 	.short	0x0003
        /*0012*/ 	.short	0x0018
        /*0014*/ 	.byte	0x00, 0xf0, 0x11, 0x00


	//----- nvinfo : EIATTR_KPARAM_INFO
	.align		4
.L_9:
        /*0018*/ 	.byte	0x04, 0x17
        /*001a*/ 	.short	(.L_11 - .L_10)
.L_10:
        /*001c*/ 	.word	0x00000000
        /*0020*/ 	.short	0x0002
        /*0022*/ 	.short	0x0010
        /*0024*/ 	.byte	0x00, 0xf5, 0x21, 0x00


	//----- nvinfo : EIATTR_KPARAM_INFO
	.align		4
.L_11:
        /*0028*/ 	.byte	0x04, 0x17
        /*002a*/ 	.short	(.L_13 - .L_12)
.L_12:
        /*002c*/ 	.word	0x00000000
        /*0030*/ 	.short	0x0001
        /*0032*/ 	.short	0x0008
        /*0034*/ 	.byte	0x00, 0xf5, 0x21, 0x00


	//----- nvinfo : EIATTR_KPARAM_INFO
	.align		4
.L_13:
        /*0038*/ 	.byte	0x04, 0x17
        /*003a*/ 	.short	(.L_15 - .L_14)
.L_14:
        /*003c*/ 	.word	0x00000000
        /*0040*/ 	.short	0x0000
        /*0042*/ 	.short	0x0000
        /*0044*/ 	.byte	0x00, 0xf5, 0x21, 0x00


	//----- nvinfo : EIATTR_SPARSE_MMA_MASK
	.align		4
.L_15:
        /*0048*/ 	.byte	0x03, 0x50
        /*004a*/ 	.short	0x0000


	//----- nvinfo : EIATTR_MAXREG_COUNT
	.align		4
        /*004c*/ 	.byte	0x03, 0x1b
        /*004e*/ 	.short	0x00ff


	//----- nvinfo : EIATTR_MERCURY_ISA_VERSION
	.align		4
        /*0050*/ 	.byte	0x03, 0x5f
        /*0052*/ 	.short	0x0101


	//----- nvinfo : EIATTR_VRC_CTA_INIT_COUNT
	.align		4
        /*0054*/ 	.byte	0x02, 0x4a
	.zero		1
	.zero		1


	//----- nvinfo : EIATTR_EXIT_INSTR_OFFSETS
	.align		4
        /*0058*/ 	.byte	0x04, 0x1c
        /*005a*/ 	.short	(.L_17 - .L_16)


	//   ....[0]....
.L_16:
        /*005c*/ 	.word	0x00000060


	//   ....[1]....
        /*0060*/ 	.word	0x00000290


	//   ....[2]....
        /*0064*/ 	.word	0x000004e0


	//----- nvinfo : EIATTR_CRS_STACK_SIZE
	.align		4
.L_17:
        /*0068*/ 	.byte	0x04, 0x1e
        /*006a*/ 	.short	(.L_19 - .L_18)
.L_18:
        /*006c*/ 	.word	0x00000000


	//----- nvinfo : EIATTR_CBANK_PARAM_SIZE
	.align		4
.L_19:
        /*0070*/ 	.byte	0x03, 0x19
        /*0072*/ 	.short	0x001c


	//----- nvinfo : EIATTR_PARAM_CBANK
	.align		4
        /*0074*/ 	.byte	0x04, 0x0a
        /*0076*/ 	.short	(.L_21 - .L_20)
	.align		4
.L_20:
        /*0078*/ 	.word	index@(.nv.constant0._Z19vectorAdditionInGPUPKdS0_Pdi)
        /*007c*/ 	.short	0x0380
        /*007e*/ 	.short	0x001c


	//----- nvinfo : EIATTR_SW_WAR
	.align		4
.L_21:
        /*0080*/ 	.byte	0x04, 0x36
        /*0082*/ 	.short	(.L_23 - .L_22)
.L_22:
        /*0084*/ 	.word	0x00000008
.L_23:


//--------------------- .nv.callgraph             --------------------------
	.section	.nv.callgraph,"",@"SHT_CUDA_CALLGRAPH"
	.align	4
	.sectionentsize	8
	.align		4
        /*0000*/ 	.word	0x00000000
	.align		4
        /*0004*/ 	.word	0xffffffff
	.align		4
        /*0008*/ 	.word	0x00000000
	.align		4
        /*000c*/ 	.word	0xfffffffe
	.align		4
        /*0010*/ 	.word	0x00000000
	.align		4
        /*0014*/ 	.word	0xfffffffd
	.align		4
        /*0018*/ 	.word	0x00000000
	.align		4
        /*001c*/ 	.word	0xfffffffc


//--------------------- .text._Z19vectorAdditionInGPUPKdS0_Pdi --------------------------
	.section	.text._Z19vectorAdditionInGPUPKdS0_Pdi,"ax",@progbits
	.align	128
        .global         _Z19vectorAdditionInGPUPKdS0_Pdi
        .type           _Z19vectorAdditionInGPUPKdS0_Pdi,@function
        .size           _Z19vectorAdditionInGPUPKdS0_Pdi,(.L_x_5 - _Z19vectorAdditionInGPUPKdS0_Pdi)
        .other          _Z19vectorAdditionInGPUPKdS0_Pdi,@"STO_CUDA_ENTRY STV_DEFAULT"
_Z19vectorAdditionInGPUPKdS0_Pdi:
.text._Z19vectorAdditionInGPUPKdS0_Pdi:
[----:B------:R-:W-:Y:S01]  /*0000*/  LDC R1, c[0x0][0x37c] ;  /* 0x0000df00ff017b82 */ /* 0x000fe20000000800 */
[----:B------:R-:W0:Y:S07]  /*0010*/  S2R R3, SR_TID.X ;  /* 0x0000000000037919 */ /* 0x000e2e0000002100 */
[----:B------:R-:W0:Y:S08]  /*0020*/  S2UR UR4, SR_CTAID.X ;  /* 0x00000000000479c3 */ /* 0x000e300000002500 */
[----:B------:R-:W1:Y:S01]  /*0030*/  LDC R0, c[0x0][0x398] ;  /* 0x0000e600ff007b82 */ /* 0x000e620000000800 */
[----:B0-----:R-:W-:-:S05]  /*0040*/  VIADD R3, R3, UR4 ;  /* 0x0000000403037c36 */ /* 0x001fca0008000000 */
[----:B-1----:R-:W-:-:S13]  /*0050*/  ISETP.GE.AND P0, PT, R3, R0, PT ;  /* 0x000000000300720c */ /* 0x002fda0003f06270 */
[----:B------:R-:W-:Y:S05]  /*0060*/  @P0 EXIT ;  /* 0x000000000000094d */ /* 0x000fea0003800000 */
[----:B------:R-:W-:Y:S01]  /*0070*/  VIADDMNMX R2, R3, 0x1a00, R0, !PT ;  /* 0x00001a0003027846 */ /* 0x000fe20007800100 */
[----:B------:R-:W0:Y:S01]  /*0080*/  LDCU.64 UR12, c[0x0][0x358] ;  /* 0x00006b00ff0c77ac */ /* 0x000e220008000a00 */
[----:B------:R-:W-:Y:S03]  /*0090*/  BSSY.RECONVERGENT B0, `(.L_x_0) ;  /* 0x000001f000007945 */ /* 0x000fe60003800200 */
[----:B------:R-:W-:-:S05]  /*00a0*/  IMAD.IADD R2, R2, 0x1, -R3 ;  /* 0x0000000102027824 */ /* 0x000fca00078e0a03 */
[C---:B------:R-:W-:Y:S01]  /*00b0*/  IADD3 R4, PT, PT, R2.reuse, -0x1a00, RZ ;  /* 0xffffe60002047810 */ /* 0x040fe20007ffe0ff */
[----:B------:R-:W-:-:S03]  /*00c0*/  VIADD R2, R2, 0xffffe5ff ;  /* 0xffffe5ff02027836 */ /* 0x000fc60000000000 */
[----:B------:R-:W-:-:S13]  /*00d0*/  ISETP.NE.AND P0, PT, R4, RZ, PT ;  /* 0x000000ff0400720c */ /* 0x000fda0003f05270 */
[----:B------:R-:W-:-:S05]  /*00e0*/  @!P0 IADD3 R2, PT, PT, R4, RZ, RZ ;  /* 0x000000ff04028210 */ /* 0x000fca0007ffe0ff */
[----:B------:R-:W-:-:S05]  /*00f0*/  IMAD.HI.U32 R2, R2, 0x4ec4ec4f, RZ ;  /* 0x4ec4ec4f02027827 */ /* 0x000fca00078e00ff */
[----:B------:R-:W-:Y:S02]  /*0100*/  SHF.R.U32.HI R4, RZ, 0xb, R2 ;  /* 0x0000000bff047819 */ /* 0x000fe40000011602 */
[----:B------:R-:W-:-:S03]  /*0110*/  LEA.HI R2, R2, 0x1, RZ, 0x15 ;  /* 0x0000000102027811 */ /* 0x000fc600078fa8ff */
[----:B------:R-:W-:-:S05]  /*0120*/  @!P0 IMAD.MOV R2, RZ, RZ, R4 ;  /* 0x000000ffff028224 */ /* 0x000fca00078e0204 */
[C---:B------:R-:W-:Y:S02]  /*0130*/  LOP3.LUT R4, R2.reuse, 0x3, RZ, 0xc0, !PT ;  /* 0x0000000302047812 */ /* 0x040fe400078ec0ff */
[----:B------:R-:W-:Y:S02]  /*0140*/  ISETP.GE.U32.AND P0, PT, R2, 0x3, PT ;  /* 0x000000030200780c */ /* 0x000fe40003f06070 */
[----:B------:R-:W-:-:S13]  /*0150*/  ISETP.NE.AND P1, PT, R4, 0x3, PT ;  /* 0x000000030400780c */ /* 0x000fda0003f25270 */
[----:B0-----:R-:W-:Y:S05]  /*0160*/  @!P1 BRA `(.L_x_1) ;  /* 0x0000000000449947 */ /* 0x001fea0003800000 */
[----:B------:R-:W0:Y:S01]  /*0170*/  LDC.64 R8, c[0x0][0x390] ;  /* 0x0000e400ff087b82 */ /* 0x000e220000000a00 */
[----:B------:R-:W-:-:S04]  /*0180*/  IADD3 R2, PT, PT, R2, 0x1, RZ ;  /* 0x0000000102027810 */ /* 0x000fc80007ffe0ff */
[----:B------:R-:W-:-:S03]  /*0190*/  LOP3.LUT R2, R2, 0x3, RZ, 0xc0, !PT ;  /* 0x0000000302027812 */ /* 0x000fc600078ec0ff */
[----:B------:R-:W1:Y:S02]  /*01a0*/  LDC.64 R6, c[0x0][0x380] ;  /* 0x0000e000ff067b82 */ /* 0x000e640000000a00 */
[----:B------:R-:W-:-:S06]  /*01b0*/  IMAD.MOV R2, RZ, RZ, -R2 ;  /* 0x000000ffff027224 */ /* 0x000fcc00078e0a02 */
[----:B------:R-:W2:Y:S02]  /*01c0*/  LDC.64 R4, c[0x0][0x388] ;  /* 0x0000e200ff047b82 */ /* 0x000ea40000000a00 */
.L_x_2:
[----:B--2---:R-:W-:-:S04]  /*01d0*/  IMAD.WIDE R12, R3, 0x8, R4 ;  /* 0x00000008030c7825 */ /* 0x004fc800078e0204 */
[C---:B-1----:R-:W-:Y:S02]  /*01e0*/  IMAD.WIDE R14, R3.reuse, 0x8, R6 ;  /* 0x00000008030e7825 */ /* 0x042fe400078e0206 */
[----:B------:R-:W2:Y:S04]  /*01f0*/  LDG.E.64 R12, desc[UR12][R12.64] ;  /* 0x0000000c0c0c7981 */ /* 0x000ea8000c1e1b00 */
[----:B------:R-:W2:Y:S01]  /*0200*/  LDG.E.64 R14, desc[UR12][R14.64] ;  /* 0x0000000c0e0e7981 */ /* 0x000ea2000c1e1b00 */
[----:B0--3--:R-:W-:Y:S01]  /*0210*/  IMAD.WIDE R10, R3, 0x8, R8 ;  /* 0x00000008030a7825 */ /* 0x009fe200078e0208 */
[----:B------:R-:W-:-:S03]  /*0220*/  IADD3 R2, PT, PT, R2, 0x1, RZ ;  /* 0x0000000102027810 */ /* 0x000fc60007ffe0ff */
[----:B------:R-:W-:Y:S01]  /*0230*/  VIADD R3, R3, 0x1a00 ;  /* 0x00001a0003037836 */ /* 0x000fe20000000000 */
[----:B------:R-:W-:Y:S01]  /*0240*/  ISETP.NE.AND P1, PT, R2, RZ, PT ;  /* 0x000000ff0200720c */ /* 0x000fe20003f25270 */
[----:B--2---:R-:W-:-:S07]  /*0250*/  DADD R16, R14, R12 ;  /* 0x000000000e107229 */ /* 0x004fce000000000c */
[----:B------:R3:W-:Y:S05]  /*0260*/  STG.E.64 desc[UR12][R10.64], R16 ;  /* 0x000000100a007986 */ /* 0x0007ea000c101b0c */
[----:B------:R-:W-:Y:S05]  /*0270*/  @P1 BRA `(.L_x_2) ;  /* 0xfffffffc00d41947 */ /* 0x000fea000383ffff */
.L_x_1:
[----:B------:R-:W-:Y:S05]  /*0280*/  BSYNC.RECONVERGENT B0 ;  /* 0x0000000000007941 */ /* 0x000fea0003800200 */
.L_x_0:
[----:B------:R-:W-:Y:S05]  /*0290*/  @!P0 EXIT ;  /* 0x000000000000894d */ /* 0x000fea0003800000 */
[----:B------:R-:W0:Y:S01]  /*02a0*/  LDCU.128 UR4, c[0x0][0x380] ;  /* 0x00007000ff0477ac */ /* 0x000e220008000c00 */
[----:B------:R-:W1:Y:S01]  /*02b0*/  LDCU.64 UR10, c[0x0][0x390] ;  /* 0x00007200ff0a77ac */ /* 0x000e620008000a00 */
[----:B0-----:R-:W-:Y:S02]  /*02c0*/  UIADD3 UR8, UP0, UPT, UR4, 0x1a000, URZ ;  /* 0x0001a00004087890 */ /* 0x001fe4000ff1e0ff */
[----:B------:R-:W-:Y:S02]  /*02d0*/  UIADD3 UR6, UP1, UPT, UR6, 0x1a000, URZ ;  /* 0x0001a00006067890 */ /* 0x000fe4000ff3e0ff */
[----:B-1----:R-:W-:Y:S02]  /*02e0*/  UIADD3 UR4, UP2, UPT, UR10, 0x1a000, URZ ;  /* 0x0001a0000a047890 */ /* 0x002fe4000ff5e0ff */
[----:B------:R-:W-:Y:S02]  /*02f0*/  UIADD3.X UR9, UPT, UPT, URZ, UR5, URZ, UP0, !UPT ;  /* 0x00000005ff097290 */ /* 0x000fe400087fe4ff */
[----:B------:R-:W-:-:S02]  /*0300*/  UIADD3.X UR7, UPT, UPT, URZ, UR7, URZ, UP1, !UPT ;  /* 0x00000007ff077290 */ /* 0x000fc40008ffe4ff */
[----:B------:R-:W-:-:S12]  /*0310*/  UIADD3.X UR5, UPT, UPT, URZ, UR11, URZ, UP2, !UPT ;  /* 0x0000000bff057290 */ /* 0x000fd800097fe4ff */
.L_x_3:
[----:B------:R-:W-:Y:S01]  /*0320*/  MOV R8, UR8 ;  /* 0x0000000800087c02 */ /* 0x000fe20008000f00 */
[----:B------:R-:W-:Y:S01]  /*0330*/  IMAD.U32 R9, RZ, RZ, UR9 ;  /* 0x00000009ff097e24 */ /* 0x000fe2000f8e00ff */
[----:B------:R-:W-:Y:S01]  /*0340*/  MOV R4, UR6 ;  /* 0x0000000600047c02 */ /* 0x000fe20008000f00 */
[----:B------:R-:W-:Y:S02]  /*0350*/  IMAD.U32 R5, RZ, RZ, UR7 ;  /* 0x00000007ff057e24 */ /* 0x000fe4000f8e00ff */
[----:B------:R-:W-:-:S04]  /*0360*/  IMAD.WIDE R8, R3, 0x8, R8 ;  /* 0x0000000803087825 */ /* 0x000fc800078e0208 */
[----:B------:R-:W-:Y:S01]  /*0370*/  IMAD.WIDE R4, R3, 0x8, R4 ;  /* 0x0000000803047825 */ /* 0x000fe200078e0204 */
[----:B0-----:R-:W2:Y:S04]  /*0380*/  LDG.E.64 R6, desc[UR12][R8.64+-0x1a000] ;  /* 0xfe60000c08067981 */ /* 0x001ea8000c1e1b00 */
[----:B---3--:R-:W2:Y:S01]  /*0390*/  LDG.E.64 R10, desc[UR12][R4.64+-0x1a000] ;  /* 0xfe60000c040a7981 */ /* 0x008ea2000c1e1b00 */
[----:B------:R-:W-:Y:S01]  /*03a0*/  MOV R12, UR4 ;  /* 0x00000004000c7c02 */ /* 0x000fe20008000f00 */
[----:B------:R-:W-:Y:S01]  /*03b0*/  IMAD.U32 R13, RZ, RZ, UR5 ;  /* 0x00000005ff0d7e24 */ /* 0x000fe2000f8e00ff */
[----:B--2---:R-:W-:-:S03]  /*03c0*/  DADD R10, R6, R10 ;  /* 0x00000000060a7229 */ /* 0x004fc6000000000a */
[----:B------:R-:W-:-:S05]  /*03d0*/  IMAD.WIDE R6, R3, 0x8, R12 ;  /* 0x0000000803067825 */ /* 0x000fca00078e020c */
[----:B------:R0:W-:Y:S04]  /*03e0*/  STG.E.64 desc[UR12][R6.64+-0x1a000], R10 ;  /* 0xfe60000a06007986 */ /* 0x0001e8000c101b0c */
[----:B------:R-:W2:Y:S04]  /*03f0*/  LDG.E.64 R12, desc[UR12][R8.64+-0xd000] ;  /* 0xff30000c080c7981 */ /* 0x000ea8000c1e1b00 */
[----:B------:R-:W2:Y:S02]  /*0400*/  LDG.E.64 R14, desc[UR12][R4.64+-0xd000] ;  /* 0xff30000c040e7981 */ /* 0x000ea4000c1e1b00 */
[----:B--2---:R-:W-:-:S07]  /*0410*/  DADD R12, R12, R14 ;  /* 0x000000000c0c7229 */ /* 0x004fce000000000e */
[----:B------:R0:W-:Y:S04]  /*0420*/  STG.E.64 desc[UR12][R6.64+-0xd000], R12 ;  /* 0xff30000c06007986 */ /* 0x0001e8000c101b0c */
[----:B------:R-:W2:Y:S04]  /*0430*/  LDG.E.64 R14, desc[UR12][R8.64] ;  /* 0x0000000c080e7981 */ /* 0x000ea8000c1e1b00 */
[----:B------:R-:W2:Y:S02]  /*0440*/  LDG.E.64 R16, desc[UR12][R4.64] ;  /* 0x0000000c04107981 */ /* 0x000ea4000c1e1b00 */
[----:B--2---:R-:W-:-:S07]  /*0450*/  DADD R14, R14, R16 ;  /* 0x000000000e0e7229 */ /* 0x004fce0000000010 */
[----:B------:R0:W-:Y:S04]  /*0460*/  STG.E.64 desc[UR12][R6.64], R14 ;  /* 0x0000000e06007986 */ /* 0x0001e8000c101b0c */
[----:B------:R-:W2:Y:S04]  /*0470*/  LDG.E.64 R16, desc[UR12][R8.64+0xd000] ;  /* 0x00d0000c08107981 */ /* 0x000ea8000c1e1b00 */
[----:B------:R-:W2:Y:S01]  /*0480*/  LDG.E.64 R18, desc[UR12][R4.64+0xd000] ;  /* 0x00d0000c04127981 */ /* 0x000ea2000c1e1b00 */
[----:B------:R-:W-:-:S04]  /*0490*/  IADD3 R3, PT, PT, R3, 0x6800, RZ ;  /* 0x0000680003037810 */ /* 0x000fc80007ffe0ff */
[----:B------:R-:W-:Y:S01]  /*04a0*/  ISETP.GE.AND P0, PT, R3, R0, PT ;  /* 0x000000000300720c */ /* 0x000fe20003f06270 */
[----:B--2---:R-:W-:-:S07]  /*04b0*/  DADD R16, R16, R18 ;  /* 0x0000000010107229 */ /* 0x004fce0000000012 */
[----:B------:R0:W-:Y:S05]  /*04c0*/  STG.E.64 desc[UR12][R6.64+0xd000], R16 ;  /* 0x00d0001006007986 */ /* 0x0001ea000c101b0c */
[----:B------:R-:W-:Y:S05]  /*04d0*/  @!P0 BRA `(.L_x_3) ;  /* 0xfffffffc00908947 */ /* 0x000fea000383ffff */
[----:B------:R-:W-:Y:S05]  /*04e0*/  EXIT ;  /* 0x000000000000794d */ /* 0x000fea0003800000 */
.L_x_4:
[----:B------:R-:W-:-:S00]  /*04f0*/  BRA `(.L_x_4) ;  /* 0xfffffffc00fc7947 */ /* 0x000fc0000383ffff */
[----:B------:R-:W-:-:S00]  /*0500*/  NOP ;  /* 0x0000000000007918 */ /* 0x000fc00000000000 */
[----:B------:R-:W-:-:S00]  /*0510*/  NOP ;  /* 0x0000000000007918 */ /* 0x000fc00000000000 */
[----:B------:R-:W-:-:S00]  /*0520*/  NOP ;  /* 0x0000000000007918 */ /* 0x000fc00000000000 */
[----:B------:R-:W-:-:S00]  /*0530*/  NOP ;  /* 0x0000000000007918 */ /* 0x000fc00000000000 */
[----:B------:R-:W-:-:S00]  /*0540*/  NOP ;  /* 0x0000000000007918 */ /* 0x000fc00000000000 */
[----:B------:R-:W-:-:S00]  /*0550*/  NOP ;  /* 0x0000000000007918 */ /* 0x000fc00000000000 */
[----:B------:R-:W-:-:S00]  /*0560*/  NOP ;  /* 0x0000000000007918 */ /* 0x000fc00000000000 */
[----:B------:R-:W-:-:S00]  /*0570*/  NOP ;  /* 0x0000000000007918 */ /* 0x000fc00000000000 */
.L_x_5:


//--------------------- .nv.shared.reserved.0     --------------------------
	.section	.nv.shared.reserved.0,"aw",@nobits
	.weak		__nv_reservedSMEM_offset_0_alias
	.size		__nv_reservedSMEM_offset_0_alias, 0, 64
	.other		__nv_reservedSMEM_offset_0_alias,@"STO_CUDA_RESERVED_SHARED STV_DEFAULT"
__nv_reservedSMEM_offset_0_alias:
	.zero		0
	.zero		64


//--------------------- .nv.constant0._Z19vectorAdditionInGPUPKdS0_Pdi --------------------------
	.section	.nv.constant0._Z19vectorAdditionInGPUPKdS0_Pdi,"a",@progbits
	.sectionflags	@""
	.align	4
.nv.constant0._Z19vectorAdditionInGPUPKdS0_Pdi:
	.zero		924


//--------------------- SYMBOLS --------------------------

	.type		.nv.reservedSmem.offset0,@object
	.size		.nv.reservedSmem.offset0,0x4
